//
// Generated by NVIDIA NVVM Compiler
//
// Compiler Build ID: CL-36424714
// Cuda compilation tools, release 13.0, V13.0.88
// Based on NVVM 20.0.0
//

.version 9.0
.target sm_100
.address_size 64

	// .globl	_Z8find_maxPiS_

.visible .entry _Z8find_maxPiS_(
	.param .u64 .ptr .align 1 _Z8find_maxPiS__param_0,
	.param .u64 .ptr .align 1 _Z8find_maxPiS__param_1
)
{
	.reg .pred 	%p<11>;
	.reg .b32 	%r<14>;
	.reg .b64 	%rd<11>;

	ld.param.u64 	%rd3, [_Z8find_maxPiS__param_0];
	ld.param.u64 	%rd2, [_Z8find_maxPiS__param_1];
	cvta.to.global.u64 	%rd1, %rd3;
	mov.u32 	%r1, %tid.x;
	mov.u32 	%r2, %ctaid.x;
	mov.u32 	%r3, %ntid.x;
	mul.lo.s32 	%r4, %r2, %r3;
	add.s32 	%r10, %r4, %r1;
	mul.wide.s32 	%rd4, %r10, 4;
	add.s64 	%rd5, %rd1, %rd4;
	ld.global.u32 	%r5, [%rd5];
	mov.b32 	%r13, 0;
	bra.uni 	$L__BB0_2;
$L__BB0_1:
	add.s32 	%r13, %r13, 1;
	setp.eq.s32 	%p9, %r13, %r3;
	mov.pred 	%p10, 0;
	@%p9 bra 	$L__BB0_4;
$L__BB0_2:
	add.s32 	%r11, %r13, %r4;
	mul.wide.u32 	%rd6, %r11, 4;
	add.s64 	%rd7, %rd1, %rd6;
	ld.global.u32 	%r8, [%rd7];
	setp.gt.s32 	%p3, %r8, %r5;
	mov.pred 	%p10, -1;
	@%p3 bra 	$L__BB0_4;
	setp.ne.s32 	%p5, %r8, %r5;
	setp.ge.u32 	%p6, %r13, %r1;
	or.pred  	%p7, %p5, %p6;
	@%p7 bra 	$L__BB0_1;
$L__BB0_4:
	bar.sync 	0;
	@%p10 bra 	$L__BB0_6;
	cvta.to.global.u64 	%rd8, %rd2;
	mul.wide.u32 	%rd9, %r2, 4;
	add.s64 	%rd10, %rd8, %rd9;
	st.global.u32 	[%rd10], %r5;
$L__BB0_6:
	ret;

}


// ===== COMPILED SASS (sm_100) =====

	.target	sm_100

	.elftype	@"ET_EXEC"


//--------------------- .note.nv.tkinfo           --------------------------
	.section	.note.nv.tkinfo,"",@"SHT_NOTE"
	.sectionflags	@"SHF_NOTE_NV_TKINFO"
	.tkinfo
        /*0018*/ 	.word	0x00000002
        /*0030*/ 	.string	""
        /*0030*/ 	.string	"ptxas"
        /*0030*/ 	.string	"Cuda compilation tools, release 13.0, V13.0.88"
        /*0030*/ 	.string	"Build cuda_13.0.r13.0/compiler.36424714_0"
        /*0030*/ 	.string	"-arch sm_100 -m 64 "



//--------------------- .note.nv.cuinfo           --------------------------
	.section	.note.nv.cuinfo,"",@"SHT_NOTE"
	.sectionflags	@"SHF_NOTE_NV_CUINFO"
        /*0018*/ 	.short	0x0002
        /*001a*/ 	.short	0x0064
        /*001c*/ 	.short	0x0082
	.zero		2


//--------------------- .nv.info                  --------------------------
	.section	.nv.info,"",@"SHT_CUDA_INFO"
	.align	4


	//----- nvinfo : EIATTR_REGCOUNT
	.align		4
        /*0000*/ 	.byte	0x04, 0x2f
        /*0002*/ 	.short	(.L_1 - .L_0)
	.align		4
.L_0:
        /*0004*/ 	.word	index@(_Z8find_maxPiS_)
        /*0008*/ 	.word	0x0000000e


	//----- nvinfo : EIATTR_FRAME_SIZE
	.align		4
.L_1:
        /*000c*/ 	.byte	0x04, 0x11
        /*000e*/ 	.short	(.L_3 - .L_2)
	.align		4
.L_2:
        /*0010*/ 	.word	index@(_Z8find_maxPiS_)
        /*0014*/ 	.word	0x00000000


	//----- nvinfo : EIATTR_MIN_STACK_SIZE
	.align		4
.L_3:
        /*0018*/ 	.byte	0x04, 0x12
        /*001a*/ 	.short	(.L_5 - .L_4)
	.align		4
.L_4:
        /*001c*/ 	.word	index@(_Z8find_maxPiS_)
        /*0020*/ 	.word	0x00000000
.L_5:


//--------------------- .nv.compat                --------------------------
	.section	.nv.compat,"",@"SHT_CUDA_COMPAT_INFO"
	.align	4
        /*0000*/ 	.byte	0x02, 0x09, 0x00, 0x00, 0x02, 0x02, 0x01, 0x00, 0x02, 0x05, 0x05, 0x00, 0x03, 0x07, 0x01, 0x01
        /*0010*/ 	.byte	0x02, 0x03, 0x00, 0x00, 0x02, 0x06, 0x01, 0x00, 0x04, 0x0b, 0x08, 0x00, 0x09, 0x00, 0x00, 0x00
        /*0020*/ 	.byte	0x00, 0x00, 0x00, 0x00


//--------------------- .nv.info._Z8find_maxPiS_  --------------------------
	.section	.nv.info._Z8find_maxPiS_,"",@"SHT_CUDA_INFO"
	.sectionflags	@""
	.align	4


	//----- nvinfo : EIATTR_CUDA_API_VERSION
	.align		4
        /*0000*/ 	.byte	0x04, 0x37
        /*0002*/ 	.short	(.L_7 - .L_6)
.L_6:
        /*0004*/ 	.word	0x00000082


	//----- nvinfo : EIATTR_KPARAM_INFO
	.align		4
.L_7:
        /*0008*/ 	.byte	0x04, 0x17
        /*000a*/ 	.short	(.L_9 - .L_8)
.L_8:
        /*000c*/ 	.word	0x00000000
        /*0010*/ 	.short	0x0001
        /*0012*/ 	.short	0x0008
        /*0014*/ 	.byte	0x00, 0xf5, 0x21, 0x00


	//----- nvinfo : EIATTR_KPARAM_INFO
	.align		4
.L_9:
        /*0018*/ 	.byte	0x04, 0x17
        /*001a*/ 	.short	(.L_11 - .L_10)
.L_10:
        /*001c*/ 	.word	0x00000000
        /*0020*/ 	.short	0x0000
        /*0022*/ 	.short	0x0000
        /*0024*/ 	.byte	0x00, 0xf5, 0x21, 0x00


	//----- nvinfo : EIATTR_SPARSE_MMA_MASK
	.align		4
.L_11:
        /*0028*/ 	.byte	0x03, 0x50
        /*002a*/ 	.short	0x0000


	//----- nvinfo : EIATTR_MAXREG_COUNT
	.align		4
        /*002c*/ 	.byte	0x03, 0x1b
        /*002e*/ 	.short	0x00ff


	//----- nvinfo : EIATTR_NUM_BARRIERS
	.align		4
        /*0030*/ 	.byte	0x02, 0x4c
        /*0032*/ 	.byte	0x01
	.zero		1


	//----- nvinfo : EIATTR_MERCURY_ISA_VERSION
	.align		4
        /*0034*/ 	.byte	0x03, 0x5f
        /*0036*/ 	.short	0x0101


	//----- nvinfo : EIATTR_VRC_CTA_INIT_COUNT
	.align		4
        /*0038*/ 	.byte	0x02, 0x4a
	.zero		1
	.zero		1


	//----- nvinfo : EIATTR_EXIT_INSTR_OFFSETS
	.align		4
        /*003c*/ 	.byte	0x04, 0x1c
        /*003e*/ 	.short	(.L_13 - .L_12)


	//   ....[0]....
.L_12:
        /*0040*/ 	.word	0x000001b0


	//   ....[1]....
        /*0044*/ 	.word	0x000001f0


	//----- nvinfo : EIATTR_CRS_STACK_SIZE
	.align		4
.L_13:
        /*0048*/ 	.byte	0x04, 0x1e
        /*004a*/ 	.short	(.L_15 - .L_14)
.L_14:
        /*004c*/ 	.word	0x00000000


	//----- nvinfo : EIATTR_CBANK_PARAM_SIZE
	.align		4
.L_15:
        /*0050*/ 	.byte	0x03, 0x19
        /*0052*/ 	.short	0x0010


	//----- nvinfo : EIATTR_PARAM_CBANK
	.align		4
        /*0054*/ 	.byte	0x04, 0x0a
        /*0056*/ 	.short	(.L_17 - .L_16)
	.align		4
.L_16:
        /*0058*/ 	.word	index@(.nv.constant0._Z8find_maxPiS_)
        /*005c*/ 	.short	0x0380
        /*005e*/ 	.short	0x0010


	//----- nvinfo : EIATTR_SW_WAR
	.align		4
.L_17:
        /*0060*/ 	.byte	0x04, 0x36
        /*0062*/ 	.short	(.L_19 - .L_18)
.L_18:
        /*0064*/ 	.word	0x00000008
.L_19:


//--------------------- .nv.callgraph             --------------------------
	.section	.nv.callgraph,"",@"SHT_CUDA_CALLGRAPH"
	.align	4
	.sectionentsize	8
	.align		4
        /*0000*/ 	.word	0x00000000
	.align		4
        /*0004*/ 	.word	0xffffffff
	.align		4
        /*0008*/ 	.word	0x00000000
	.align		4
        /*000c*/ 	.word	0xfffffffe
	.align		4
        /*0010*/ 	.word	0x00000000
	.align		4
        /*0014*/ 	.word	0xfffffffd
	.align		4
        /*0018*/ 	.word	0x00000000
	.align		4
        /*001c*/ 	.word	0xfffffffc


//--------------------- .text._Z8find_maxPiS_     --------------------------
	.section	.text._Z8find_maxPiS_,"ax",@progbits
	.align	128
        .global         _Z8find_maxPiS_
        .type           _Z8find_maxPiS_,@function
        .size           _Z8find_maxPiS_,(.L_x_4 - _Z8find_maxPiS_)
        .other          _Z8find_maxPiS_,@"STO_CUDA_ENTRY STV_DEFAULT"
_Z8find_maxPiS_:
.text._Z8find_maxPiS_:
[----:B------:R-:W-:Y:S01]  /*0000*/  LDC R1, c[0x0][0x37c] ;  /* 0x0000df00ff017b82 */ /* 0x000fe20000000800 */
[----:B------:R-:W0:Y:S01]  /*0010*/  S2R R11, SR_CTAID.X ;  /* 0x00000000000b7919 */ /* 0x000e220000002500 */
[----:B------:R-:W0:Y:S06]  /*0020*/  LDCU UR6, c[0x0][0x360] ;  /* 0x00006c00ff0677ac */ /* 0x000e2c0008000800 */
[----:B------:R-:W1:Y:S01]  /*0030*/  LDC.64 R2, c[0x0][0x380] ;  /* 0x0000e000ff027b82 */ /* 0x000e620000000a00 */
[----:B------:R-:W2:Y:S01]  /*0040*/  S2R R6, SR_TID.X ;  /* 0x0000000000067919 */ /* 0x000ea20000002100 */
[----:B------:R-:W3:Y:S01]  /*0050*/  LDCU.64 UR4, c[0x0][0x358] ;  /* 0x00006b00ff0477ac */ /* 0x000ee20008000a00 */
[----:B0-----:R-:W-:-:S04]  /*0060*/  IMAD R0, R11, UR6, RZ ;  /* 0x000000060b007c24 */ /* 0x001fc8000f8e02ff */
[----:B--2---:R-:W-:-:S04]  /*0070*/  IMAD.IADD R5, R0, 0x1, R6 ;  /* 0x0000000100057824 */ /* 0x004fc800078e0206 */
[----:B-1----:R-:W-:Y:S02]  /*0080*/  IMAD.WIDE R2, R5, 0x4, R2 ;  /* 0x0000000405027825 */ /* 0x002fe400078e0202 */
[----:B------:R-:W0:Y:S03]  /*0090*/  LDC.64 R4, c[0x0][0x380] ;  /* 0x0000e000ff047b82 */ /* 0x000e260000000a00 */
[----:B---3--:R1:W5:Y:S01]  /*00a0*/  LDG.E R7, desc[UR4][R2.64] ;  /* 0x0000000402077981 */ /* 0x008362000c1e1900 */
[----:B------:R-:W-:Y:S01]  /*00b0*/  BSSY.RECONVERGENT B0, `(.L_x_0) ;  /* 0x000000e000007945 */ /* 0x000fe20003800200 */
[----:B------:R-:W-:-:S07]  /*00c0*/  IMAD.MOV.U32 R9, RZ, RZ, RZ ;  /* 0x000000ffff097224 */ /* 0x000fce00078e00ff */
.L_x_2:
[----:B-1----:R-:W-:-:S05]  /*00d0*/  IADD3 R3, PT, PT, R0, R9, RZ ;  /* 0x0000000900037210 */ /* 0x002fca0007ffe0ff */
[----:B0-----:R-:W-:-:S06]  /*00e0*/  IMAD.WIDE.U32 R2, R3, 0x4, R4 ;  /* 0x0000000403027825 */ /* 0x001fcc00078e0004 */
[----:B------:R-:W2:Y:S01]  /*00f0*/  LDG.E R2, desc[UR4][R2.64] ;  /* 0x0000000402027981 */ /* 0x000ea2000c1e1900 */
[----:B------:R-:W-:-:S04]  /*0100*/  ISETP.GE.U32.AND P0, PT, R9, R6, PT ;  /* 0x000000060900720c */ /* 0x000fc80003f06070 */
[CC--:B--2--5:R-:W-:Y:S02]  /*0110*/  ISETP.NE.OR P1, PT, R2.reuse, R7.reuse, P0 ;  /* 0x000000070200720c */ /* 0x0e4fe40000725670 */
[----:B------:R-:W-:Y:S02]  /*0120*/  PLOP3.LUT P0, PT, PT, PT, PT, 0x80, 0x8 ;  /* 0x000000000008781c */ /* 0x000fe40003f0f070 */
[----:B------:R-:W-:-:S13]  /*0130*/  ISETP.GT.OR P1, PT, R2, R7, !P1 ;  /* 0x000000070200720c */ /* 0x000fda0004f24670 */
[----:B------:R-:W-:Y:S05]  /*0140*/  @P1 BRA `(.L_x_1) ;  /* 0x0000000000101947 */ /* 0x000fea0003800000 */
[----:B------:R-:W-:-:S05]  /*0150*/  VIADD R9, R9, 0x1 ;  /* 0x0000000109097836 */ /* 0x000fca0000000000 */
[----:B------:R-:W-:-:S13]  /*0160*/  ISETP.NE.AND P0, PT, R9, UR6, PT ;  /* 0x0000000609007c0c */ /* 0x000fda000bf05270 */
[----:B------:R-:W-:Y:S05]  /*0170*/  @P0 BRA `(.L_x_2) ;  /* 0xfffffffc00d40947 */ /* 0x000fea000383ffff */
[----:B------:R-:W-:-:S13]  /*0180*/  PLOP3.LUT P0, PT, PT, PT, PT, 0x8, 0x80 ;  /* 0x000000000080781c */ /* 0x000fda0003f0e170 */
.L_x_1:
[----:B------:R-:W-:Y:S05]  /*0190*/  BSYNC.RECONVERGENT B0 ;  /* 0x0000000000007941 */ /* 0x000fea0003800200 */
.L_x_0:
[----:B------:R-:W-:Y:S06]  /*01a0*/  BAR.SYNC.DEFER_BLOCKING 0x0 ;  /* 0x0000000000007b1d */ /* 0x000fec0000010000 */
[----:B------:R-:W-:Y:S05]  /*01b0*/  @P0 EXIT ;  /* 0x000000000000094d */ /* 0x000fea0003800000 */
[----:B------:R-:W0:Y:S02]  /*01c0*/  LDC.64 R2, c[0x0][0x388] ;  /* 0x0000e200ff027b82 */ /* 0x000e240000000a00 */
[----:B0-----:R-:W-:-:S05]  /*01d0*/  IMAD.WIDE.U32 R2, R11, 0x4, R2 ;  /* 0x000000040b027825 */ /* 0x001fca00078e0002 */
[----:B------:R-:W-:Y:S01]  /*01e0*/  STG.E desc[UR4][R2.64], R7 ;  /* 0x0000000702007986 */ /* 0x000fe2000c101904 */
[----:B------:R-:W-:Y:S05]  /*01f0*/  EXIT ;  /* 0x000000000000794d */ /* 0x000fea0003800000 */
.L_x_3:
[----:B------:R-:W-:-:S00]  /*0200*/  BRA `(.L_x_3) ;  /* 0xfffffffc00fc7947 */ /* 0x000fc0000383ffff */
[----:B------:R-:W-:-:S00]  /*0210*/  NOP ;  /* 0x0000000000007918 */ /* 0x000fc00000000000 */
        /* <DEDUP_REMOVED lines=14> */
.L_x_4:


//--------------------- .nv.shared.reserved.0     --------------------------
	.section	.nv.shared.reserved.0,"aw",@nobits
	.weak		__nv_reservedSMEM_offset_0_alias
	.size		__nv_reservedSMEM_offset_0_alias, 0, 64
	.other		__nv_reservedSMEM_offset_0_alias,@"STO_CUDA_RESERVED_SHARED STV_DEFAULT"
__nv_reservedSMEM_offset_0_alias:
	.zero		0
	.zero		64


//--------------------- .nv.constant0._Z8find_maxPiS_ --------------------------
	.section	.nv.constant0._Z8find_maxPiS_,"a",@progbits
	.sectionflags	@""
	.align	4
.nv.constant0._Z8find_maxPiS_:
	.zero		912


//--------------------- SYMBOLS --------------------------

	.type		.nv.reservedSmem.offset0,@object
	.size		.nv.reservedSmem.offset0,0x4
